	.headerflags	@"EF_CUDA_TEXMODE_UNIFIED EF_CUDA_64BIT_ADDRESS EF_CUDA_ACCELERATORS EF_CUDA_SM90 EF_CUDA_VIRTUAL_SM(EF_CUDA_SM90)"
	.elftype	@"ET_EXEC"


//--------------------- .nv.info                  --------------------------
	.section	.nv.info,"",@"SHT_CUDA_INFO"
	.align	4


	//----- nvinfo : EIATTR_REGCOUNT
	.align		4
        /*0000*/ 	.byte	0x04, 0x2f
        /*0002*/ 	.short	(.L_1 - .L_0)
	.align		4
.L_0:
        /*0004*/ 	.word	index@(triton_poi_fused_convolution_17)
        /*0008*/ 	.word	0x0000000e


	//----- nvinfo : EIATTR_MIN_STACK_SIZE
	.align		4
.L_1:
        /*000c*/ 	.byte	0x04, 0x12
        /*000e*/ 	.short	(.L_3 - .L_2)
	.align		4
.L_2:
        /*0010*/ 	.word	index@(triton_poi_fused_convolution_17)
        /*0014*/ 	.word	0x00000000


	//----- nvinfo : EIATTR_FRAME_SIZE
	.align		4
.L_3:
        /*0018*/ 	.byte	0x04, 0x11
        /*001a*/ 	.short	(.L_5 - .L_4)
	.align		4
.L_4:
        /*001c*/ 	.word	index@(triton_poi_fused_convolution_17)
        /*0020*/ 	.word	0x00000000


	//----- nvinfo : EIATTR_MIN_STACK_SIZE
	.align		4
.L_5:
        /*0024*/ 	.byte	0x04, 0x12
        /*0026*/ 	.short	(.L_7 - .L_6)
	.align		4
.L_6:
        /*0028*/ 	.word	index@(triton_poi_fused_convolution_17)
        /*002c*/ 	.word	0x00000000
.L_7:


//--------------------- .nv.info.triton_poi_fused_convolution_17 --------------------------
	.section	.nv.info.triton_poi_fused_convolution_17,"",@"SHT_CUDA_INFO"
	.sectionflags	@""
	.align	4


	//----- nvinfo : EIATTR_CUDA_API_VERSION
	.align		4
        /*0000*/ 	.byte	0x04, 0x37
        /*0002*/ 	.short	(.L_9 - .L_8)
.L_8:
        /*0004*/ 	.word	0x0000007c


	//----- nvinfo : EIATTR_KPARAM_INFO
	.align		4
.L_9:
        /*0008*/ 	.byte	0x04, 0x17
        /*000a*/ 	.short	(.L_11 - .L_10)
.L_10:
        /*000c*/ 	.word	0x00000000
        /*0010*/ 	.short	0x0002
        /*0012*/ 	.short	0x0010
        /*0014*/ 	.byte	0x00, 0xf0, 0x11, 0x00


	//----- nvinfo : EIATTR_KPARAM_INFO
	.align		4
.L_11:
        /*0018*/ 	.byte	0x04, 0x17
        /*001a*/ 	.short	(.L_13 - .L_12)
.L_12:
        /*001c*/ 	.word	0x00000000
        /*0020*/ 	.short	0x0001
        /*0022*/ 	.short	0x0008
        /*0024*/ 	.byte	0x00, 0xf4, 0x21, 0x00


	//----- nvinfo : EIATTR_KPARAM_INFO
	.align		4
.L_13:
        /*0028*/ 	.byte	0x04, 0x17
        /*002a*/ 	.short	(.L_15 - .L_14)
.L_14:
        /*002c*/ 	.word	0x00000000
        /*0030*/ 	.short	0x0000
        /*0032*/ 	.short	0x0000
        /*0034*/ 	.byte	0x00, 0xf4, 0x21, 0x00


	//----- nvinfo : EIATTR_SPARSE_MMA_MASK
	.align		4
.L_15:
        /*0038*/ 	.byte	0x03, 0x50
        /*003a*/ 	.short	0x0000


	//----- nvinfo : EIATTR_MAXREG_COUNT
	.align		4
        /*003c*/ 	.byte	0x03, 0x1b
        /*003e*/ 	.short	0x00ff


	//----- nvinfo : EIATTR_EXIT_INSTR_OFFSETS
	.align		4
        /*0040*/ 	.byte	0x04, 0x1c
        /*0042*/ 	.short	(.L_17 - .L_16)


	//   ....[0]....
.L_16:
        /*0044*/ 	.word	0x000001a0


	//----- nvinfo : EIATTR_REQNTID
	.align		4
.L_17:
        /*0048*/ 	.byte	0x04, 0x10
        /*004a*/ 	.short	(.L_19 - .L_18)
.L_18:
        /*004c*/ 	.word	0x00000080
        /*0050*/ 	.word	0x00000001
        /*0054*/ 	.word	0x00000001


	//----- nvinfo : EIATTR_CBANK_PARAM_SIZE
	.align		4
.L_19:
        /*0058*/ 	.byte	0x03, 0x19
        /*005a*/ 	.short	0x0014


	//----- nvinfo : EIATTR_PARAM_CBANK
	.align		4
        /*005c*/ 	.byte	0x04, 0x0a
        /*005e*/ 	.short	(.L_21 - .L_20)
	.align		4
.L_20:
        /*0060*/ 	.word	index@(.nv.constant0.triton_poi_fused_convolution_17)
        /*0064*/ 	.short	0x0210
        /*0066*/ 	.short	0x0014


	//----- nvinfo : EIATTR_SW_WAR
	.align		4
.L_21:
        /*0068*/ 	.byte	0x04, 0x36
        /*006a*/ 	.short	(.L_23 - .L_22)
.L_22:
        /*006c*/ 	.word	0x00000008
.L_23:


//--------------------- .nv.callgraph             --------------------------
	.section	.nv.callgraph,"",@"SHT_CUDA_CALLGRAPH"
	.align	4
	.sectionentsize	8
	.align		4
        /*0000*/ 	.word	0x00000000
	.align		4
        /*0004*/ 	.word	0xffffffff
	.align		4
        /*0008*/ 	.word	0x00000000
	.align		4
        /*000c*/ 	.word	0xfffffffe
	.align		4
        /*0010*/ 	.word	0x00000000
	.align		4
        /*0014*/ 	.word	0xfffffffd
	.align		4
        /*0018*/ 	.word	0x00000000
	.align		4
        /*001c*/ 	.word	0xfffffffc


//--------------------- .text.triton_poi_fused_convolution_17 --------------------------
	.section	.text.triton_poi_fused_convolution_17,"ax",@progbits
	.align	128
        .global         triton_poi_fused_convolution_17
        .type           triton_poi_fused_convolution_17,@function
        .size           triton_poi_fused_convolution_17,(.L_x_1 - triton_poi_fused_convolution_17)
        .other          triton_poi_fused_convolution_17,@"STO_CUDA_ENTRY STV_DEFAULT"
triton_poi_fused_convolution_17:
.text.triton_poi_fused_convolution_17:
[----:B------:R-:W-:Y:S01]  /*0000*/  LDC R1, c[0x0][0x28] ;  /* 0x00000a00ff017b82 */ /* 0x000fe20000000800 */
[----:B------:R-:W1:Y:S07]  /*0010*/  S2R R0, SR_TID.X ;  /* 0x0000000000007919 */ /* 0x000e6e0000002100 */
[----:B------:R-:W2:Y:S01]  /*0020*/  LDC.64 R4, c[0x0][0x218] ;  /* 0x00008600ff047b82 */ /* 0x000ea20000000a00 */
[----:B------:R-:W-:Y:S01]  /*0030*/  ULDC.64 UR4, c[0x0][0x208] ;  /* 0x0000820000047ab9 */ /* 0x000fe20000000a00 */
[----:B------:R-:W3:Y:S06]  /*0040*/  S2R R7, SR_CTAID.X ;  /* 0x0000000000077919 */ /* 0x000eec0000002500 */
[----:B------:R-:W4:Y:S01]  /*0050*/  LDC.64 R2, c[0x0][0x210] ;  /* 0x00008400ff027b82 */ /* 0x000f220000000a00 */
[----:B-1----:R-:W-:Y:S01]  /*0060*/  IMAD.SHL.U32 R0, R0, 0x4, RZ ;  /* 0x0000000400007824 */ /* 0x002fe200078e00ff */
[----:B---3--:R-:W-:-:S04]  /*0070*/  SHF.R.S32.HI R6, RZ, 0x16, R7 ;  /* 0x00000016ff067819 */ /* 0x008fc80000011407 */
[----:B------:R-:W-:Y:S02]  /*0080*/  LOP3.LUT R0, R0, 0x1fc, RZ, 0xc0, !PT ;  /* 0x000001fc00007812 */ /* 0x000fe400078ec0ff */
[----:B------:R-:W-:Y:S02]  /*0090*/  SGXT R6, R6, 0x1 ;  /* 0x000000010606781a */ /* 0x000fe40000000200 */
[----:B------:R-:W-:-:S04]  /*00a0*/  LEA R7, R7, R0, 0x9 ;  /* 0x0000000007077211 */ /* 0x000fc800078e48ff */
[----:B------:R-:W-:Y:S01]  /*00b0*/  LEA.HI R6, R6, R7, RZ, 0x6 ;  /* 0x0000000706067211 */ /* 0x000fe200078f30ff */
[----:B----4-:R-:W-:-:S03]  /*00c0*/  IMAD.WIDE R2, R7, 0x4, R2 ;  /* 0x0000000407027825 */ /* 0x010fc600078e0202 */
[--C-:B------:R-:W-:Y:S02]  /*00d0*/  SHF.R.S32.HI R0, RZ, 0x6, R6.reuse ;  /* 0x00000006ff007819 */ /* 0x100fe40000011406 */
[----:B------:R-:W-:-:S04]  /*00e0*/  SHF.R.S32.HI R9, RZ, 0x1f, R6 ;  /* 0x0000001fff097819 */ /* 0x000fc80000011406 */
[----:B------:R-:W-:-:S04]  /*00f0*/  LEA.HI R9, R9, R0, RZ, 0x8 ;  /* 0x0000000009097211 */ /* 0x000fc800078f40ff */
[----:B------:R-:W-:-:S05]  /*0100*/  LOP3.LUT R9, R9, 0xffffff00, RZ, 0xc0, !PT ;  /* 0xffffff0009097812 */ /* 0x000fca00078ec0ff */
[----:B------:R-:W-:-:S04]  /*0110*/  IMAD.IADD R9, R0, 0x1, -R9 ;  /* 0x0000000100097824 */ /* 0x000fc800078e0a09 */
[----:B--2---:R-:W-:Y:S02]  /*0120*/  IMAD.WIDE R4, R9, 0x4, R4 ;  /* 0x0000000409047825 */ /* 0x004fe400078e0204 */
[----:B------:R-:W2:Y:S04]  /*0130*/  LDG.E.128 R8, desc[UR4][R2.64] ;  /* 0x0000000402087981 */ /* 0x000ea8000c1e1d00 */
[----:B------:R-:W2:Y:S02]  /*0140*/  LDG.E.EL R4, desc[UR4][R4.64] ;  /* 0x0000000404047981 */ /* 0x000ea4000c2e1900 */
[--C-:B--2---:R-:W-:Y:S01]  /*0150*/  FADD R8, R8, R4.reuse ;  /* 0x0000000408087221 */ /* 0x104fe20000000000 */
[--C-:B------:R-:W-:Y:S01]  /*0160*/  FADD R9, R9, R4.reuse ;  /* 0x0000000409097221 */ /* 0x100fe20000000000 */
[--C-:B------:R-:W-:Y:S01]  /*0170*/  FADD R10, R10, R4.reuse ;  /* 0x000000040a0a7221 */ /* 0x100fe20000000000 */
[----:B------:R-:W-:-:S05]  /*0180*/  FADD R11, R11, R4 ;  /* 0x000000040b0b7221 */ /* 0x000fca0000000000 */
[----:B------:R-:W-:Y:S01]  /*0190*/  STG.E.128 desc[UR4][R2.64], R8 ;  /* 0x0000000802007986 */ /* 0x000fe2000c101d04 */
[----:B------:R-:W-:Y:S05]  /*01a0*/  EXIT ;  /* 0x000000000000794d */ /* 0x000fea0003800000 */
.L_x_0:
[----:B------:R-:W-:-:S00]  /*01b0*/  BRA `(.L_x_0) ;  /* 0xfffffffc00fc7947 */ /* 0x000fc0000383ffff */
[----:B------:R-:W-:-:S00]  /*01c0*/  NOP ;  /* 0x0000000000007918 */ /* 0x000fc00000000000 */
        /* <DEDUP_REMOVED lines=11> */
.L_x_1:


//--------------------- .nv.constant0.triton_poi_fused_convolution_17 --------------------------
	.section	.nv.constant0.triton_poi_fused_convolution_17,"a",@progbits
	.sectionflags	@""
	.align	4
.nv.constant0.triton_poi_fused_convolution_17:
	.zero		548
